	.headerflags	@"EF_CUDA_TEXMODE_UNIFIED EF_CUDA_64BIT_ADDRESS EF_CUDA_ACCELERATORS EF_CUDA_SM90 EF_CUDA_VIRTUAL_SM(EF_CUDA_SM90)"
	.elftype	@"ET_EXEC"


//--------------------- .nv.info                  --------------------------
	.section	.nv.info,"",@"SHT_CUDA_INFO"
	.align	4


	//----- nvinfo : EIATTR_REGCOUNT
	.align		4
        /*0000*/ 	.byte	0x04, 0x2f
        /*0002*/ 	.short	(.L_3 - .L_2)
	.align		4
.L_2:
        /*0004*/ 	.word	index@(triton_per_fused__native_batch_norm_legit_no_training_add_mean_relu_21)
        /*0008*/ 	.word	0x0000001c


	//----- nvinfo : EIATTR_MIN_STACK_SIZE
	.align		4
.L_3:
        /*000c*/ 	.byte	0x04, 0x12
        /*000e*/ 	.short	(.L_5 - .L_4)
	.align		4
.L_4:
        /*0010*/ 	.word	index@(triton_per_fused__native_batch_norm_legit_no_training_add_mean_relu_21)
        /*0014*/ 	.word	0x00000000


	//----- nvinfo : EIATTR_FRAME_SIZE
	.align		4
.L_5:
        /*0018*/ 	.byte	0x04, 0x11
        /*001a*/ 	.short	(.L_7 - .L_6)
	.align		4
.L_6:
        /*001c*/ 	.word	index@(triton_per_fused__native_batch_norm_legit_no_training_add_mean_relu_21)
        /*0020*/ 	.word	0x00000000


	//----- nvinfo : EIATTR_MIN_STACK_SIZE
	.align		4
.L_7:
        /*0024*/ 	.byte	0x04, 0x12
        /*0026*/ 	.short	(.L_9 - .L_8)
	.align		4
.L_8:
        /*0028*/ 	.word	index@(triton_per_fused__native_batch_norm_legit_no_training_add_mean_relu_21)
        /*002c*/ 	.word	0x00000000
.L_9:


//--------------------- .nv.info.triton_per_fused__native_batch_norm_legit_no_training_add_mean_relu_21 --------------------------
	.section	.nv.info.triton_per_fused__native_batch_norm_legit_no_training_add_mean_relu_21,"",@"SHT_CUDA_INFO"
	.sectionflags	@""
	.align	4


	//----- nvinfo : EIATTR_CUDA_API_VERSION
	.align		4
        /*0000*/ 	.byte	0x04, 0x37
        /*0002*/ 	.short	(.L_11 - .L_10)
.L_10:
        /*0004*/ 	.word	0x0000007c


	//----- nvinfo : EIATTR_KPARAM_INFO
	.align		4
.L_11:
        /*0008*/ 	.byte	0x04, 0x17
        /*000a*/ 	.short	(.L_13 - .L_12)
.L_12:
        /*000c*/ 	.word	0x00000000
        /*0010*/ 	.short	0x000d
        /*0012*/ 	.short	0x0064
        /*0014*/ 	.byte	0x00, 0xf0, 0x11, 0x00


	//----- nvinfo : EIATTR_KPARAM_INFO
	.align		4
.L_13:
        /*0018*/ 	.byte	0x04, 0x17
        /*001a*/ 	.short	(.L_15 - .L_14)
.L_14:
        /*001c*/ 	.word	0x00000000
        /*0020*/ 	.short	0x000c
        /*0022*/ 	.short	0x0060
        /*0024*/ 	.byte	0x00, 0xf0, 0x11, 0x00


	//----- nvinfo : EIATTR_KPARAM_INFO
	.align		4
.L_15:
        /*0028*/ 	.byte	0x04, 0x17
        /*002a*/ 	.short	(.L_17 - .L_16)
.L_16:
        /*002c*/ 	.word	0x00000000
        /*0030*/ 	.short	0x000b
        /*0032*/ 	.short	0x0058
        /*0034*/ 	.byte	0x00, 0xf4, 0x21, 0x00


	//----- nvinfo : EIATTR_KPARAM_INFO
	.align		4
.L_17:
        /*0038*/ 	.byte	0x04, 0x17
        /*003a*/ 	.short	(.L_19 - .L_18)
.L_18:
        /*003c*/ 	.word	0x00000000
        /*0040*/ 	.short	0x000a
        /*0042*/ 	.short	0x0050
        /*0044*/ 	.byte	0x00, 0xf4, 0x21, 0x00


	//----- nvinfo : EIATTR_KPARAM_INFO
	.align		4
.L_19:
        /*0048*/ 	.byte	0x04, 0x17
        /*004a*/ 	.short	(.L_21 - .L_20)
.L_20:
        /*004c*/ 	.word	0x00000000
        /*0050*/ 	.short	0x0009
        /*0052*/ 	.short	0x0048
        /*0054*/ 	.byte	0x00, 0xf4, 0x21, 0x00


	//----- nvinfo : EIATTR_KPARAM_INFO
	.align		4
.L_21:
        /*0058*/ 	.byte	0x04, 0x17
        /*005a*/ 	.short	(.L_23 - .L_22)
.L_22:
        /*005c*/ 	.word	0x00000000
        /*0060*/ 	.short	0x0008
        /*0062*/ 	.short	0x0040
        /*0064*/ 	.byte	0x00, 0xf4, 0x21, 0x00


	//----- nvinfo : EIATTR_KPARAM_INFO
	.align		4
.L_23:
        /*0068*/ 	.byte	0x04, 0x17
        /*006a*/ 	.short	(.L_25 - .L_24)
.L_24:
        /*006c*/ 	.word	0x00000000
        /*0070*/ 	.short	0x0007
        /*0072*/ 	.short	0x0038
        /*0074*/ 	.byte	0x00, 0xf4, 0x21, 0x00


	//----- nvinfo : EIATTR_KPARAM_INFO
	.align		4
.L_25:
        /*0078*/ 	.byte	0x04, 0x17
        /*007a*/ 	.short	(.L_27 - .L_26)
.L_26:
        /*007c*/ 	.word	0x00000000
        /*0080*/ 	.short	0x0006
        /*0082*/ 	.short	0x0030
        /*0084*/ 	.byte	0x00, 0xf4, 0x21, 0x00


	//----- nvinfo : EIATTR_KPARAM_INFO
	.align		4
.L_27:
        /*0088*/ 	.byte	0x04, 0x17
        /*008a*/ 	.short	(.L_29 - .L_28)
.L_28:
        /*008c*/ 	.word	0x00000000
        /*0090*/ 	.short	0x0005
        /*0092*/ 	.short	0x0028
        /*0094*/ 	.byte	0x00, 0xf4, 0x21, 0x00


	//----- nvinfo : EIATTR_KPARAM_INFO
	.align		4
.L_29:
        /*0098*/ 	.byte	0x04, 0x17
        /*009a*/ 	.short	(.L_31 - .L_30)
.L_30:
        /*009c*/ 	.word	0x00000000
        /*00a0*/ 	.short	0x0004
        /*00a2*/ 	.short	0x0020
        /*00a4*/ 	.byte	0x00, 0xf4, 0x21, 0x00


	//----- nvinfo : EIATTR_KPARAM_INFO
	.align		4
.L_31:
        /*00a8*/ 	.byte	0x04, 0x17
        /*00aa*/ 	.short	(.L_33 - .L_32)
.L_32:
        /*00ac*/ 	.word	0x00000000
        /*00b0*/ 	.short	0x0003
        /*00b2*/ 	.short	0x0018
        /*00b4*/ 	.byte	0x00, 0xf4, 0x21, 0x00


	//----- nvinfo : EIATTR_KPARAM_INFO
	.align		4
.L_33:
        /*00b8*/ 	.byte	0x04, 0x17
        /*00ba*/ 	.short	(.L_35 - .L_34)
.L_34:
        /*00bc*/ 	.word	0x00000000
        /*00c0*/ 	.short	0x0002
        /*00c2*/ 	.short	0x0010
        /*00c4*/ 	.byte	0x00, 0xf4, 0x21, 0x00


	//----- nvinfo : EIATTR_KPARAM_INFO
	.align		4
.L_35:
        /*00c8*/ 	.byte	0x04, 0x17
        /*00ca*/ 	.short	(.L_37 - .L_36)
.L_36:
        /*00cc*/ 	.word	0x00000000
        /*00d0*/ 	.short	0x0001
        /*00d2*/ 	.short	0x0008
        /*00d4*/ 	.byte	0x00, 0xf4, 0x21, 0x00


	//----- nvinfo : EIATTR_KPARAM_INFO
	.align		4
.L_37:
        /*00d8*/ 	.byte	0x04, 0x17
        /*00da*/ 	.short	(.L_39 - .L_38)
.L_38:
        /*00dc*/ 	.word	0x00000000
        /*00e0*/ 	.short	0x0000
        /*00e2*/ 	.short	0x0000
        /*00e4*/ 	.byte	0x00, 0xf4, 0x21, 0x00


	//----- nvinfo : EIATTR_SPARSE_MMA_MASK
	.align		4
.L_39:
        /*00e8*/ 	.byte	0x03, 0x50
        /*00ea*/ 	.short	0x0000


	//----- nvinfo : EIATTR_MAXREG_COUNT
	.align		4
        /*00ec*/ 	.byte	0x03, 0x1b
        /*00ee*/ 	.short	0x00ff


	//----- nvinfo : EIATTR_COOP_GROUP_MASK_REGIDS
	.align		4
        /*00f0*/ 	.byte	0x04, 0x29
        /*00f2*/ 	.short	(.L_41 - .L_40)


	//   ....[0]....
.L_40:
        /*00f4*/ 	.word	0xffffffff


	//   ....[1]....
        /*00f8*/ 	.word	0xffffffff


	//   ....[2]....
        /*00fc*/ 	.word	0xffffffff


	//   ....[3]....
        /*0100*/ 	.word	0xffffffff


	//----- nvinfo : EIATTR_COOP_GROUP_INSTR_OFFSETS
	.align		4
.L_41:
        /*0104*/ 	.byte	0x04, 0x28
        /*0106*/ 	.short	(.L_43 - .L_42)


	//   ....[0]....
.L_42:
        /*0108*/ 	.word	0x00000490


	//   ....[1]....
        /*010c*/ 	.word	0x000004b0


	//   ....[2]....
        /*0110*/ 	.word	0x000004d0


	//   ....[3]....
        /*0114*/ 	.word	0x00000510


	//----- nvinfo : EIATTR_EXIT_INSTR_OFFSETS
	.align		4
.L_43:
        /*0118*/ 	.byte	0x04, 0x1c
        /*011a*/ 	.short	(.L_45 - .L_44)


	//   ....[0]....
.L_44:
        /*011c*/ 	.word	0x00000580


	//   ....[1]....
        /*0120*/ 	.word	0x000005b0


	//----- nvinfo : EIATTR_REQNTID
	.align		4
.L_45:
        /*0124*/ 	.byte	0x04, 0x10
        /*0126*/ 	.short	(.L_47 - .L_46)
.L_46:
        /*0128*/ 	.word	0x00000040
        /*012c*/ 	.word	0x00000001
        /*0130*/ 	.word	0x00000001


	//----- nvinfo : EIATTR_CBANK_PARAM_SIZE
	.align		4
.L_47:
        /*0134*/ 	.byte	0x03, 0x19
        /*0136*/ 	.short	0x0068


	//----- nvinfo : EIATTR_PARAM_CBANK
	.align		4
        /*0138*/ 	.byte	0x04, 0x0a
        /*013a*/ 	.short	(.L_49 - .L_48)
	.align		4
.L_48:
        /*013c*/ 	.word	index@(.nv.constant0.triton_per_fused__native_batch_norm_legit_no_training_add_mean_relu_21)
        /*0140*/ 	.short	0x0210
        /*0142*/ 	.short	0x0068


	//----- nvinfo : EIATTR_SW_WAR
	.align		4
.L_49:
        /*0144*/ 	.byte	0x04, 0x36
        /*0146*/ 	.short	(.L_51 - .L_50)
.L_50:
        /*0148*/ 	.word	0x00000008
.L_51:


//--------------------- .nv.callgraph             --------------------------
	.section	.nv.callgraph,"",@"SHT_CUDA_CALLGRAPH"
	.align	4
	.sectionentsize	8
	.align		4
        /*0000*/ 	.word	0x00000000
	.align		4
        /*0004*/ 	.word	0xffffffff
	.align		4
        /*0008*/ 	.word	0x00000000
	.align		4
        /*000c*/ 	.word	0xfffffffe
	.align		4
        /*0010*/ 	.word	0x00000000
	.align		4
        /*0014*/ 	.word	0xfffffffd
	.align		4
        /*0018*/ 	.word	0x00000000
	.align		4
        /*001c*/ 	.word	0xfffffffc


//--------------------- .nv.constant4             --------------------------
	.section	.nv.constant4,"a",@progbits
	.align	8
	.align		8
.nv.constant4:
        /*0000*/ 	.dword	_$_str
	.align		8
        /*0008*/ 	.dword	_$_str_$_2


//--------------------- .text.triton_per_fused__native_batch_norm_legit_no_training_add_mean_relu_21 --------------------------
	.section	.text.triton_per_fused__native_batch_norm_legit_no_training_add_mean_relu_21,"ax",@progbits
	.sectionflags	@"SHF_BARRIERS=1"
	.align	128
        .global         triton_per_fused__native_batch_norm_legit_no_training_add_mean_relu_21
        .type           triton_per_fused__native_batch_norm_legit_no_training_add_mean_relu_21,@function
        .size           triton_per_fused__native_batch_norm_legit_no_training_add_mean_relu_21,(.L_x_1 - triton_per_fused__native_batch_norm_legit_no_training_add_mean_relu_21)
        .other          triton_per_fused__native_batch_norm_legit_no_training_add_mean_relu_21,@"STO_CUDA_ENTRY STV_DEFAULT"
triton_per_fused__native_batch_norm_legit_no_training_add_mean_relu_21:
.text.triton_per_fused__native_batch_norm_legit_no_training_add_mean_relu_21:
[----:B------:R-:W0:Y:S01]  /*0000*/  LDC R1, c[0x0][0x28] ;  /* 0x00000a00ff017b82 */ /* 0x000e220000000800 */
[----:B------:R-:W1:Y:S07]  /*0010*/  S2R R0, SR_CTAID.X ;  /* 0x0000000000007919 */ /* 0x000e6e0000002500 */
[----:B------:R-:W2:Y:S01]  /*0020*/  LDC.64 R2, c[0x0][0x258] ;  /* 0x00009600ff027b82 */ /* 0x000ea20000000a00 */
[----:B------:R-:W-:-:S07]  /*0030*/  ULDC.64 UR4, c[0x0][0x208] ;  /* 0x0000820000047ab9 */ /* 0x000fce0000000a00 */
[----:B------:R-:W3:Y:S01]  /*0040*/  LDC.64 R24, c[0x0][0x230] ;  /* 0x00008c00ff187b82 */ /* 0x000ee20000000a00 */
[----:B------:R-:W4:Y:S07]  /*0050*/  S2R R16, SR_TID.X ;  /* 0x0000000000107919 */ /* 0x000f2e0000002100 */
[----:B------:R-:W5:Y:S08]  /*0060*/  LDC.64 R22, c[0x0][0x248] ;  /* 0x00009200ff167b82 */ /* 0x000f700000000a00 */
[----:B------:R-:W5:Y:S01]  /*0070*/  LDC.64 R14, c[0x0][0x250] ;  /* 0x00009400ff0e7b82 */ /* 0x000f620000000a00 */
[----:B-1----:R-:W-:-:S07]  /*0080*/  SHF.R.S32.HI R5, RZ, 0x1f, R0 ;  /* 0x0000001fff057819 */ /* 0x002fce0000011400 */
[----:B------:R-:W1:Y:S01]  /*0090*/  LDC.64 R10, c[0x0][0x260] ;  /* 0x00009800ff0a7b82 */ /* 0x000e620000000a00 */
[----:B------:R-:W-:-:S04]  /*00a0*/  LEA.HI R5, R5, R0, RZ, 0xa ;  /* 0x0000000005057211 */ /* 0x000fc800078f50ff */
[----:B------:R-:W-:-:S03]  /*00b0*/  LOP3.LUT R5, R5, 0xfffffc00, RZ, 0xc0, !PT ;  /* 0xfffffc0005057812 */ /* 0x000fc600078ec0ff */
[----:B------:R-:W1:Y:S01]  /*00c0*/  LDC.64 R8, c[0x0][0x268] ;  /* 0x00009a00ff087b82 */ /* 0x000e620000000a00 */
[----:B------:R-:W-:-:S05]  /*00d0*/  IADD3 R21, -R5, R0, RZ ;  /* 0x0000000005157210 */ /* 0x000fca0007ffe1ff */
[C---:B--2---:R-:W-:Y:S02]  /*00e0*/  IMAD.WIDE R2, R21.reuse, 0x4, R2 ;  /* 0x0000000415027825 */ /* 0x044fe400078e0202 */
[----:B------:R-:W2:Y:S03]  /*00f0*/  LDC.64 R12, c[0x0][0x220] ;  /* 0x00008800ff0c7b82 */ /* 0x000ea60000000a00 */
[----:B------:R5:W2:Y:S01]  /*0100*/  LDG.E.EL R18, desc[UR4][R2.64] ;  /* 0x0000000402127981 */ /* 0x000aa2000c2e1900 */
[----:B---3--:R-:W-:-:S04]  /*0110*/  IMAD.WIDE R24, R21, 0x4, R24 ;  /* 0x0000000415187825 */ /* 0x008fc800078e0218 */
[----:B------:R-:W3:Y:S01]  /*0120*/  LDC.64 R6, c[0x0][0x228] ;  /* 0x00008a00ff067b82 */ /* 0x000ee20000000a00 */
[----:B------:R-:W2:Y:S01]  /*0130*/  LDG.E.EL R19, desc[UR4][R24.64] ;  /* 0x0000000418137981 */ /* 0x000ea2000c2e1900 */
[----:B----4-:R-:W-:Y:S01]  /*0140*/  LOP3.LUT R17, R16, 0xf, RZ, 0xc0, !PT ;  /* 0x0000000f10117812 */ /* 0x010fe200078ec0ff */
[----:B0----5:R-:W-:-:S03]  /*0150*/  IMAD.WIDE R14, R21, 0x4, R14 ;  /* 0x00000004150e7825 */ /* 0x021fc600078e020e */
[----:B------:R-:W-:Y:S02]  /*0160*/  LEA R17, R0, R17, 0x4 ;  /* 0x0000001100117211 */ /* 0x000fe400078e20ff */
[----:B------:R-:W0:Y:S01]  /*0170*/  LDC.64 R4, c[0x0][0x238] ;  /* 0x00008e00ff047b82 */ /* 0x000e220000000a00 */
[----:B------:R-:W4:Y:S02]  /*0180*/  LDG.E.EL R15, desc[UR4][R14.64] ;  /* 0x000000040e0f7981 */ /* 0x000f24000c2e1900 */
[----:B------:R-:W-:-:S05]  /*0190*/  IMAD.WIDE R22, R17, 0x4, R22 ;  /* 0x0000000411167825 */ /* 0x000fca00078e0216 */
[----:B------:R-:W5:Y:S01]  /*01a0*/  LDC.64 R2, c[0x0][0x240] ;  /* 0x00009000ff027b82 */ /* 0x000f620000000a00 */
[----:B------:R-:W4:Y:S01]  /*01b0*/  LDG.E R22, desc[UR4][R22.64] ;  /* 0x0000000416167981 */ /* 0x000f22000c1e1900 */
[----:B-1----:R-:W-:-:S04]  /*01c0*/  IMAD.WIDE R10, R21, 0x4, R10 ;  /* 0x00000004150a7825 */ /* 0x002fc800078e020a */
[----:B------:R-:W-:Y:S02]  /*01d0*/  IMAD.WIDE R8, R21, 0x4, R8 ;  /* 0x0000000415087825 */ /* 0x000fe400078e0208 */
[----:B------:R-:W4:Y:S02]  /*01e0*/  LDG.E.EL R10, desc[UR4][R10.64] ;  /* 0x000000040a0a7981 */ /* 0x000f24000c2e1900 */
[----:B--2---:R-:W-:Y:S02]  /*01f0*/  IMAD.WIDE R12, R17, 0x4, R12 ;  /* 0x00000004110c7825 */ /* 0x004fe400078e020c */
[----:B------:R-:W2:Y:S02]  /*0200*/  LDG.E.EL R9, desc[UR4][R8.64] ;  /* 0x0000000408097981 */ /* 0x000ea4000c2e1900 */
[C---:B---3--:R-:W-:Y:S02]  /*0210*/  IMAD.WIDE R6, R21.reuse, 0x4, R6 ;  /* 0x0000000415067825 */ /* 0x048fe400078e0206 */
[----:B------:R-:W3:Y:S02]  /*0220*/  LDG.E R12, desc[UR4][R12.64] ;  /* 0x000000040c0c7981 */ /* 0x000ee4000c1e1900 */
[----:B0-----:R-:W-:-:S02]  /*0230*/  IMAD.WIDE R4, R21, 0x4, R4 ;  /* 0x0000000415047825 */ /* 0x001fc400078e0204 */
[----:B------:R-:W3:Y:S02]  /*0240*/  LDG.E.EL R7, desc[UR4][R6.64] ;  /* 0x0000000406077981 */ /* 0x000ee4000c2e1900 */
[----:B-----5:R-:W-:Y:S02]  /*0250*/  IMAD.WIDE R2, R21, 0x4, R2 ;  /* 0x0000000415027825 */ /* 0x020fe400078e0202 */
[----:B------:R-:W5:Y:S04]  /*0260*/  LDG.E.EL R4, desc[UR4][R4.64] ;  /* 0x0000000404047981 */ /* 0x000f68000c2e1900 */
[----:B------:R0:W5:Y:S02]  /*0270*/  LDG.E.EL R3, desc[UR4][R2.64] ;  /* 0x0000000402037981 */ /* 0x000164000c2e1900 */
[----:B0-----:R-:W-:Y:S01]  /*0280*/  HFMA2.MMA R2, -RZ, RZ, 1.625, 0 ;  /* 0x3e800000ff027435 */ /* 0x001fe200000001ff */
[----:B------:R-:W-:-:S04]  /*0290*/  FADD R18, R18, 9.9999997473787516356e-06 ;  /* 0x3727c5ac12127421 */ /* 0x000fc80000000000 */
[----:B------:R-:W0:Y:S01]  /*02a0*/  MUFU.SQRT R14, R18 ;  /* 0x00000012000e7308 */ /* 0x000e220000002000 */
[----:B------:R-:W-:-:S07]  /*02b0*/  FADD R19, R19, 9.9999997473787516356e-06 ;  /* 0x3727c5ac13137421 */ /* 0x000fce0000000000 */
[----:B------:R-:W1:Y:S01]  /*02c0*/  MUFU.SQRT R13, R19 ;  /* 0x00000013000d7308 */ /* 0x000e620000002000 */
[C---:B0-----:R-:W-:Y:S02]  /*02d0*/  FSETP.GT.AND P1, PT, R14.reuse, 8.50705917302346158658e+37, PT ;  /* 0x7e8000000e00780b */ /* 0x041fe40003f24000 */
[----:B------:R-:W-:Y:S02]  /*02e0*/  FSETP.GEU.AND P3, PT, R14, 1.175494350822287508e-38, PT ;  /* 0x008000000e00780b */ /* 0x000fe40003f6e000 */
[C---:B-1----:R-:W-:Y:S02]  /*02f0*/  FSETP.GT.AND P0, PT, R13.reuse, 8.50705917302346158658e+37, PT ;  /* 0x7e8000000d00780b */ /* 0x042fe40003f04000 */
[----:B------:R-:W-:-:S07]  /*0300*/  FSETP.GEU.AND P2, PT, R13, 1.175494350822287508e-38, PT ;  /* 0x008000000d00780b */ /* 0x000fce0003f4e000 */
[----:B------:R-:W-:-:S04]  /*0310*/  @P1 FMUL R14, R14, 0.25 ;  /* 0x3e8000000e0e1820 */ /* 0x000fc80000400000 */
[----:B------:R-:W-:Y:S01]  /*0320*/  @!P3 FMUL R14, R14, 16777216 ;  /* 0x4b8000000e0eb820 */ /* 0x000fe20000400000 */
[----:B------:R-:W-:-:S05]  /*0330*/  @P0 FMUL R13, R13, 0.25 ;  /* 0x3e8000000d0d0820 */ /* 0x000fca0000400000 */
[----:B------:R-:W0:Y:S01]  /*0340*/  MUFU.RCP R14, R14 ;  /* 0x0000000e000e7308 */ /* 0x000e220000001000 */
[----:B------:R-:W-:Y:S01]  /*0350*/  @!P2 FMUL R13, R13, 16777216 ;  /* 0x4b8000000d0da820 */ /* 0x000fe20000400000 */
[----:B------:R-:W-:-:S06]  /*0360*/  FSEL R5, R2, 1, P1 ;  /* 0x3f80000002057808 */ /* 0x000fcc0000800000 */
[----:B------:R-:W1:Y:S01]  /*0370*/  MUFU.RCP R13, R13 ;  /* 0x0000000d000d7308 */ /* 0x000e620000001000 */
[----:B------:R-:W-:Y:S01]  /*0380*/  @!P3 FMUL R5, R5, 16777216 ;  /* 0x4b8000000505b820 */ /* 0x000fe20000400000 */
[----:B----4-:R-:W-:Y:S01]  /*0390*/  FADD R15, R22, -R15 ;  /* 0x8000000f160f7221 */ /* 0x010fe20000000000 */
[----:B------:R-:W-:Y:S02]  /*03a0*/  FSEL R2, R2, 1, P0 ;  /* 0x3f80000002027808 */ /* 0x000fe40000000000 */
[----:B0-----:R-:W-:-:S03]  /*03b0*/  FMUL R6, R14, R5 ;  /* 0x000000050e067220 */ /* 0x001fc60000400000 */
[----:B------:R-:W-:Y:S01]  /*03c0*/  @!P2 FMUL R2, R2, 16777216 ;  /* 0x4b8000000202a820 */ /* 0x000fe20000400000 */
[----:B------:R-:W-:Y:S01]  /*03d0*/  FMUL R6, R15, R6 ;  /* 0x000000060f067220 */ /* 0x000fe20000400000 */
[----:B---3--:R-:W-:-:S03]  /*03e0*/  FADD R7, R12, -R7 ;  /* 0x800000070c077221 */ /* 0x008fc60000000000 */
[----:B--2---:R-:W-:Y:S01]  /*03f0*/  FFMA R6, R10, R6, R9 ;  /* 0x000000060a067223 */ /* 0x004fe20000000009 */
[----:B-1----:R-:W-:-:S04]  /*0400*/  FMUL R2, R13, R2 ;  /* 0x000000020d027220 */ /* 0x002fc80000400000 */
[----:B------:R-:W-:Y:S01]  /*0410*/  FSETP.GEU.AND P0, PT, R6, RZ, PT ;  /* 0x000000ff0600720b */ /* 0x000fe20003f0e000 */
[----:B------:R-:W-:-:S03]  /*0420*/  FMUL R2, R2, R7 ;  /* 0x0000000702027220 */ /* 0x000fc60000400000 */
[----:B------:R-:W-:Y:S01]  /*0430*/  FSEL R5, R6, RZ, P0 ;  /* 0x000000ff06057208 */ /* 0x000fe20000000000 */
[----:B-----5:R-:W-:-:S04]  /*0440*/  FFMA R2, R4, R2, R3 ;  /* 0x0000000204027223 */ /* 0x020fc80000000003 */
[C---:B------:R-:W-:Y:S01]  /*0450*/  FADD R3, R2.reuse, R5 ;  /* 0x0000000502037221 */ /* 0x040fe20000000000 */
[----:B------:R-:W-:Y:S02]  /*0460*/  FSETP.GEU.AND P0, PT, R2, -R5, PT ;  /* 0x800000050200720b */ /* 0x000fe40003f0e000 */
[----:B------:R-:W0:Y:S02]  /*0470*/  LDC.64 R4, c[0x0][0x218] ;  /* 0x00008600ff047b82 */ /* 0x000e240000000a00 */
[----:B------:R-:W-:-:S05]  /*0480*/  FSEL R7, R3, RZ, P0 ;  /* 0x000000ff03077208 */ /* 0x000fca0000000000 */
[----:B------:R-:W1:Y:S02]  /*0490*/  SHFL.BFLY PT, R2, R7, 0x8, 0x1f ;  /* 0x0d001f0007027f89 */ /* 0x000e6400000e0000 */
[----:B-1----:R-:W-:-:S05]  /*04a0*/  FADD R6, R7, R2 ;  /* 0x0000000207067221 */ /* 0x002fca0000000000 */
[----:B------:R-:W1:Y:S02]  /*04b0*/  SHFL.BFLY PT, R3, R6, 0x4, 0x1f ;  /* 0x0c801f0006037f89 */ /* 0x000e6400000e0000 */
[----:B-1----:R-:W-:-:S05]  /*04c0*/  FADD R8, R6, R3 ;  /* 0x0000000306087221 */ /* 0x002fca0000000000 */
[----:B------:R-:W1:Y:S01]  /*04d0*/  SHFL.BFLY PT, R3, R8, 0x2, 0x1f ;  /* 0x0c401f0008037f89 */ /* 0x000e6200000e0000 */
[----:B------:R-:W-:Y:S01]  /*04e0*/  LOP3.LUT P0, RZ, R16, 0x30, RZ, 0xc0, !PT ;  /* 0x0000003010ff7812 */ /* 0x000fe2000780c0ff */
[----:B-1----:R-:W-:Y:S02]  /*04f0*/  FADD R9, R8, R3 ;  /* 0x0000000308097221 */ /* 0x002fe40000000000 */
[----:B------:R-:W1:Y:S03]  /*0500*/  LDC.64 R2, c[0x0][0x210] ;  /* 0x00008400ff027b82 */ /* 0x000e660000000a00 */
[----:B------:R-:W2:Y:S01]  /*0510*/  SHFL.BFLY PT, R10, R9, 0x1, 0x1f ;  /* 0x0c201f00090a7f89 */ /* 0x000ea200000e0000 */
[----:B------:R-:W-:Y:S01]  /*0520*/  LOP3.LUT P1, RZ, R16, 0x3f, RZ, 0xc0, !PT ;  /* 0x0000003f10ff7812 */ /* 0x000fe2000782c0ff */
[----:B-1----:R-:W-:-:S05]  /*0530*/  IMAD.WIDE R2, R17, 0x4, R2 ;  /* 0x0000000411027825 */ /* 0x002fca00078e0202 */
[----:B------:R1:W-:Y:S01]  /*0540*/  @!P0 STG.E desc[UR4][R2.64], R7 ;  /* 0x0000000702008986 */ /* 0x0003e2000c101904 */
[----:B--2---:R-:W-:Y:S01]  /*0550*/  FADD R10, R9, R10 ;  /* 0x0000000a090a7221 */ /* 0x004fe20000000000 */
[----:B0-----:R-:W-:Y:S01]  /*0560*/  IMAD.WIDE R4, R0, 0x4, R4 ;  /* 0x0000000400047825 */ /* 0x001fe200078e0204 */
[----:B------:R-:W-:Y:S06]  /*0570*/  BAR.SYNC.DEFER_BLOCKING 0x0 ;  /* 0x0000000000007b1d */ /* 0x000fec0000010000 */
[----:B-1----:R-:W-:Y:S05]  /*0580*/  @P1 EXIT ;  /* 0x000000000000194d */ /* 0x002fea0003800000 */
[----:B------:R-:W-:-:S05]  /*0590*/  FMUL R3, R10, 0.0625 ;  /* 0x3d8000000a037820 */ /* 0x000fca0000400000 */
[----:B------:R-:W-:Y:S01]  /*05a0*/  STG.E desc[UR4][R4.64], R3 ;  /* 0x0000000304007986 */ /* 0x000fe2000c101904 */
[----:B------:R-:W-:Y:S05]  /*05b0*/  EXIT ;  /* 0x000000000000794d */ /* 0x000fea0003800000 */
.L_x_0:
[----:B------:R-:W-:-:S00]  /*05c0*/  BRA `(.L_x_0) ;  /* 0xfffffffc00fc7947 */ /* 0x000fc0000383ffff */
[----:B------:R-:W-:-:S00]  /*05d0*/  NOP ;  /* 0x0000000000007918 */ /* 0x000fc00000000000 */
        /* <DEDUP_REMOVED lines=10> */
.L_x_1:


//--------------------- .nv.global.init           --------------------------
	.section	.nv.global.init,"aw",@progbits
.nv.global.init:
	.type		_$_str,@object
	.size		_$_str,(_$_str_$_2 - _$_str)
_$_str:
        /*0000*/ 	.byte	0x5f, 0x5f, 0x43, 0x55, 0x44, 0x41, 0x5f, 0x46, 0x54, 0x5a, 0x00
	.type		_$_str_$_2,@object
	.size		_$_str_$_2,(.L_1 - _$_str_$_2)
_$_str_$_2:
        /*000b*/ 	.byte	0x5f, 0x5f, 0x43, 0x55, 0x44, 0x41, 0x5f, 0x50, 0x52, 0x45, 0x43, 0x5f, 0x53, 0x51, 0x52, 0x54
        /*001b*/ 	.byte	0x00
.L_1:


//--------------------- .nv.constant0.triton_per_fused__native_batch_norm_legit_no_training_add_mean_relu_21 --------------------------
	.section	.nv.constant0.triton_per_fused__native_batch_norm_legit_no_training_add_mean_relu_21,"a",@progbits
	.sectionflags	@""
	.align	4
.nv.constant0.triton_per_fused__native_batch_norm_legit_no_training_add_mean_relu_21:
	.zero		632
